	.headerflags	@"EF_CUDA_TEXMODE_UNIFIED EF_CUDA_64BIT_ADDRESS EF_CUDA_ACCELERATORS EF_CUDA_SM90 EF_CUDA_VIRTUAL_SM(EF_CUDA_SM90)"
	.elftype	@"ET_EXEC"


//--------------------- .nv.info                  --------------------------
	.section	.nv.info,"",@"SHT_CUDA_INFO"
	.align	4


	//----- nvinfo : EIATTR_REGCOUNT
	.align		4
        /*0000*/ 	.byte	0x04, 0x2f
        /*0002*/ 	.short	(.L_4 - .L_3)
	.align		4
.L_3:
        /*0004*/ 	.word	index@(triton_poi_fused_add_mse_loss_mse_loss_backward_sub_6)
        /*0008*/ 	.word	0x0000001d


	//----- nvinfo : EIATTR_MIN_STACK_SIZE
	.align		4
.L_4:
        /*000c*/ 	.byte	0x04, 0x12
        /*000e*/ 	.short	(.L_6 - .L_5)
	.align		4
.L_5:
        /*0010*/ 	.word	index@(triton_poi_fused_add_mse_loss_mse_loss_backward_sub_6)
        /*0014*/ 	.word	0x00000000


	//----- nvinfo : EIATTR_FRAME_SIZE
	.align		4
.L_6:
        /*0018*/ 	.byte	0x04, 0x11
        /*001a*/ 	.short	(.L_8 - .L_7)
	.align		4
.L_7:
        /*001c*/ 	.word	index@(triton_poi_fused_add_mse_loss_mse_loss_backward_sub_6)
        /*0020*/ 	.word	0x00000000


	//----- nvinfo : EIATTR_MIN_STACK_SIZE
	.align		4
.L_8:
        /*0024*/ 	.byte	0x04, 0x12
        /*0026*/ 	.short	(.L_10 - .L_9)
	.align		4
.L_9:
        /*0028*/ 	.word	index@(triton_poi_fused_add_mse_loss_mse_loss_backward_sub_6)
        /*002c*/ 	.word	0x00000000
.L_10:


//--------------------- .nv.info.triton_poi_fused_add_mse_loss_mse_loss_backward_sub_6 --------------------------
	.section	.nv.info.triton_poi_fused_add_mse_loss_mse_loss_backward_sub_6,"",@"SHT_CUDA_INFO"
	.sectionflags	@""
	.align	4


	//----- nvinfo : EIATTR_CUDA_API_VERSION
	.align		4
        /*0000*/ 	.byte	0x04, 0x37
        /*0002*/ 	.short	(.L_12 - .L_11)
.L_11:
        /*0004*/ 	.word	0x0000007c


	//----- nvinfo : EIATTR_KPARAM_INFO
	.align		4
.L_12:
        /*0008*/ 	.byte	0x04, 0x17
        /*000a*/ 	.short	(.L_14 - .L_13)
.L_13:
        /*000c*/ 	.word	0x00000000
        /*0010*/ 	.short	0x0007
        /*0012*/ 	.short	0x0034
        /*0014*/ 	.byte	0x00, 0xf0, 0x11, 0x00


	//----- nvinfo : EIATTR_KPARAM_INFO
	.align		4
.L_14:
        /*0018*/ 	.byte	0x04, 0x17
        /*001a*/ 	.short	(.L_16 - .L_15)
.L_15:
        /*001c*/ 	.word	0x00000000
        /*0020*/ 	.short	0x0006
        /*0022*/ 	.short	0x0030
        /*0024*/ 	.byte	0x00, 0xf0, 0x11, 0x00


	//----- nvinfo : EIATTR_KPARAM_INFO
	.align		4
.L_16:
        /*0028*/ 	.byte	0x04, 0x17
        /*002a*/ 	.short	(.L_18 - .L_17)
.L_17:
        /*002c*/ 	.word	0x00000000
        /*0030*/ 	.short	0x0005
        /*0032*/ 	.short	0x0028
        /*0034*/ 	.byte	0x00, 0xf4, 0x21, 0x00


	//----- nvinfo : EIATTR_KPARAM_INFO
	.align		4
.L_18:
        /*0038*/ 	.byte	0x04, 0x17
        /*003a*/ 	.short	(.L_20 - .L_19)
.L_19:
        /*003c*/ 	.word	0x00000000
        /*0040*/ 	.short	0x0004
        /*0042*/ 	.short	0x0020
        /*0044*/ 	.byte	0x00, 0xf4, 0x21, 0x00


	//----- nvinfo : EIATTR_KPARAM_INFO
	.align		4
.L_20:
        /*0048*/ 	.byte	0x04, 0x17
        /*004a*/ 	.short	(.L_22 - .L_21)
.L_21:
        /*004c*/ 	.word	0x00000000
        /*0050*/ 	.short	0x0003
        /*0052*/ 	.short	0x0018
        /*0054*/ 	.byte	0x00, 0xf4, 0x21, 0x00


	//----- nvinfo : EIATTR_KPARAM_INFO
	.align		4
.L_22:
        /*0058*/ 	.byte	0x04, 0x17
        /*005a*/ 	.short	(.L_24 - .L_23)
.L_23:
        /*005c*/ 	.word	0x00000000
        /*0060*/ 	.short	0x0002
        /*0062*/ 	.short	0x0010
        /*0064*/ 	.byte	0x00, 0xf4, 0x21, 0x00


	//----- nvinfo : EIATTR_KPARAM_INFO
	.align		4
.L_24:
        /*0068*/ 	.byte	0x04, 0x17
        /*006a*/ 	.short	(.L_26 - .L_25)
.L_25:
        /*006c*/ 	.word	0x00000000
        /*0070*/ 	.short	0x0001
        /*0072*/ 	.short	0x0008
        /*0074*/ 	.byte	0x00, 0xf4, 0x21, 0x00


	//----- nvinfo : EIATTR_KPARAM_INFO
	.align		4
.L_26:
        /*0078*/ 	.byte	0x04, 0x17
        /*007a*/ 	.short	(.L_28 - .L_27)
.L_27:
        /*007c*/ 	.word	0x00000000
        /*0080*/ 	.short	0x0000
        /*0082*/ 	.short	0x0000
        /*0084*/ 	.byte	0x00, 0xf4, 0x21, 0x00


	//----- nvinfo : EIATTR_SPARSE_MMA_MASK
	.align		4
.L_28:
        /*0088*/ 	.byte	0x03, 0x50
        /*008a*/ 	.short	0x0000


	//----- nvinfo : EIATTR_MAXREG_COUNT
	.align		4
        /*008c*/ 	.byte	0x03, 0x1b
        /*008e*/ 	.short	0x00ff


	//----- nvinfo : EIATTR_EXTERNS
	.align		4
        /*0090*/ 	.byte	0x04, 0x0f
        /*0092*/ 	.short	(.L_30 - .L_29)


	//   ....[0]....
	.align		4
.L_29:
        /*0094*/ 	.word	index@(__assertfail)


	//----- nvinfo : EIATTR_SYSCALL_OFFSETS
	.align		4
.L_30:
        /*0098*/ 	.byte	0x04, 0x46
        /*009a*/ 	.short	(.L_32 - .L_31)


	//   ....[0]....
.L_31:
        /*009c*/ 	.word	0x000003d0


	//----- nvinfo : EIATTR_EXIT_INSTR_OFFSETS
	.align		4
.L_32:
        /*00a0*/ 	.byte	0x04, 0x1c
        /*00a2*/ 	.short	(.L_34 - .L_33)


	//   ....[0]....
.L_33:
        /*00a4*/ 	.word	0x00000870


	//   ....[1]....
        /*00a8*/ 	.word	0x000008a0


	//----- nvinfo : EIATTR_REQNTID
	.align		4
.L_34:
        /*00ac*/ 	.byte	0x04, 0x10
        /*00ae*/ 	.short	(.L_36 - .L_35)
.L_35:
        /*00b0*/ 	.word	0x00000020
        /*00b4*/ 	.word	0x00000001
        /*00b8*/ 	.word	0x00000001


	//----- nvinfo : EIATTR_CRS_STACK_SIZE
	.align		4
.L_36:
        /*00bc*/ 	.byte	0x04, 0x1e
        /*00be*/ 	.short	(.L_38 - .L_37)
.L_37:
        /*00c0*/ 	.word	0x00000000


	//----- nvinfo : EIATTR_CBANK_PARAM_SIZE
	.align		4
.L_38:
        /*00c4*/ 	.byte	0x03, 0x19
        /*00c6*/ 	.short	0x0038


	//----- nvinfo : EIATTR_PARAM_CBANK
	.align		4
        /*00c8*/ 	.byte	0x04, 0x0a
        /*00ca*/ 	.short	(.L_40 - .L_39)
	.align		4
.L_39:
        /*00cc*/ 	.word	index@(.nv.constant0.triton_poi_fused_add_mse_loss_mse_loss_backward_sub_6)
        /*00d0*/ 	.short	0x0210
        /*00d2*/ 	.short	0x0038


	//----- nvinfo : EIATTR_SW_WAR
	.align		4
.L_40:
        /*00d4*/ 	.byte	0x04, 0x36
        /*00d6*/ 	.short	(.L_42 - .L_41)
.L_41:
        /*00d8*/ 	.word	0x00000008
.L_42:


//--------------------- .nv.callgraph             --------------------------
	.section	.nv.callgraph,"",@"SHT_CUDA_CALLGRAPH"
	.align	4
	.sectionentsize	8
	.align		4
        /*0000*/ 	.word	0x00000000
	.align		4
        /*0004*/ 	.word	0xffffffff
	.align		4
        /*0008*/ 	.word	index@(triton_poi_fused_add_mse_loss_mse_loss_backward_sub_6)
	.align		4
        /*000c*/ 	.word	index@(__assertfail)
	.align		4
        /*0010*/ 	.word	0x00000000
	.align		4
        /*0014*/ 	.word	0xfffffffe
	.align		4
        /*0018*/ 	.word	0x00000000
	.align		4
        /*001c*/ 	.word	0xfffffffd
	.align		4
        /*0020*/ 	.word	0x00000000
	.align		4
        /*0024*/ 	.word	0xfffffffc


//--------------------- .nv.constant4             --------------------------
	.section	.nv.constant4,"a",@progbits
	.align	8
	.align		8
.nv.constant4:
        /*0000*/ 	.dword	__assertfail
	.align		8
        /*0008*/ 	.dword	assertFunc_0
	.align		8
        /*0010*/ 	.dword	assertFile_0
	.align		8
        /*0018*/ 	.dword	assertMessage_0


//--------------------- .text.triton_poi_fused_add_mse_loss_mse_loss_backward_sub_6 --------------------------
	.section	.text.triton_poi_fused_add_mse_loss_mse_loss_backward_sub_6,"ax",@progbits
	.sectionflags	@"SHF_BARRIERS=1"
	.align	128
        .global         triton_poi_fused_add_mse_loss_mse_loss_backward_sub_6
        .type           triton_poi_fused_add_mse_loss_mse_loss_backward_sub_6,@function
        .size           triton_poi_fused_add_mse_loss_mse_loss_backward_sub_6,(.L_x_2 - triton_poi_fused_add_mse_loss_mse_loss_backward_sub_6)
        .other          triton_poi_fused_add_mse_loss_mse_loss_backward_sub_6,@"STO_CUDA_ENTRY STV_DEFAULT"
triton_poi_fused_add_mse_loss_mse_loss_backward_sub_6:
.text.triton_poi_fused_add_mse_loss_mse_loss_backward_sub_6:
[----:B------:R-:W0:Y:S02]  /*0000*/  LDC R1, c[0x0][0x28] ;  /* 0x00000a00ff017b82 */ /* 0x000e240000000800 */
[----:B------:R-:W1:Y:S01]  /*0010*/  S2R R9, SR_TID.X ;  /* 0x0000000000097919 */ /* 0x000e620000002100 */
[----:B------:R-:W2:Y:S01]  /*0020*/  LDC.64 R2, c[0x0][0x210] ;  /* 0x00008400ff027b82 */ /* 0x000ea20000000a00 */
[----:B------:R-:W-:Y:S01]  /*0030*/  ULDC.64 UR6, c[0x0][0x208] ;  /* 0x0000820000067ab9 */ /* 0x000fe20000000a00 */
[----:B------:R-:W-:Y:S01]  /*0040*/  IMAD.MOV.U32 R18, RZ, RZ, RZ ;  /* 0x000000ffff127224 */ /* 0x000fe200078e00ff */
[----:B------:R-:W3:Y:S01]  /*0050*/  S2R R14, SR_CTAID.Y ;  /* 0x00000000000e7919 */ /* 0x000ee20000002600 */
[----:B------:R-:W4:Y:S04]  /*0060*/  S2R R16, SR_CTAID.X ;  /* 0x0000000000107919 */ /* 0x000f280000002500 */
[----:B------:R-:W5:Y:S01]  /*0070*/  LDC.64 R6, c[0x0][0x220] ;  /* 0x00008800ff067b82 */ /* 0x000f620000000a00 */
[----:B-1----:R-:W-:-:S02]  /*0080*/  SHF.R.U32.HI R11, RZ, 0x1, R9 ;  /* 0x00000001ff0b7819 */ /* 0x002fc40000011609 */
[----:B------:R-:W-:Y:S01]  /*0090*/  LOP3.LUT R17, R9, 0x10, RZ, 0xc0, !PT ;  /* 0x0000001009117812 */ /* 0x000fe200078ec0ff */
[----:B---3--:R-:W-:Y:S01]  /*00a0*/  IMAD.SHL.U32 R14, R14, 0x10, RZ ;  /* 0x000000100e0e7824 */ /* 0x008fe200078e00ff */
[----:B------:R-:W-:Y:S02]  /*00b0*/  SGXT.U32 R11, R11, 0x3 ;  /* 0x000000030b0b781a */ /* 0x000fe40000000000 */
[----:B------:R-:W-:Y:S01]  /*00c0*/  SHF.R.U32.HI R0, RZ, 0x1, R17 ;  /* 0x00000001ff007819 */ /* 0x000fe20000011611 */
[----:B----4-:R-:W-:-:S03]  /*00d0*/  IMAD.SHL.U32 R16, R16, 0x2, RZ ;  /* 0x0000000210107824 */ /* 0x010fc600078e00ff */
[----:B------:R-:W-:Y:S02]  /*00e0*/  LOP3.LUT R19, R14, R11, R0, 0xfe, !PT ;  /* 0x0000000b0e137212 */ /* 0x000fe400078efe00 */
[----:B------:R-:W-:Y:S02]  /*00f0*/  LOP3.LUT R4, R16, 0x1, R9, 0xf8, !PT ;  /* 0x0000000110047812 */ /* 0x000fe400078ef809 */
[----:B------:R-:W-:Y:S02]  /*0100*/  SHF.R.S32.HI R8, RZ, 0x1f, R19 ;  /* 0x0000001fff087819 */ /* 0x000fe40000011413 */
[----:B------:R-:W-:Y:S01]  /*0110*/  ISETP.GE.AND P0, PT, R4, 0x4, PT ;  /* 0x000000040400780c */ /* 0x000fe20003f06270 */
[C---:B------:R-:W-:Y:S01]  /*0120*/  IMAD R15, R19.reuse, 0x4, R4 ;  /* 0x00000004130f7824 */ /* 0x040fe200078e0204 */
[----:B------:R-:W-:Y:S02]  /*0130*/  LEA.HI R22, R8, R19, RZ, 0x2 ;  /* 0x0000001308167211 */ /* 0x000fe400078f10ff */
[----:B------:R-:W-:Y:S01]  /*0140*/  ISETP.LT.AND P0, PT, R19, 0x10, !P0 ;  /* 0x000000101300780c */ /* 0x000fe20004701270 */
[----:B-----5:R-:W-:Y:S01]  /*0150*/  IMAD.WIDE R6, R15, 0x4, R6 ;  /* 0x000000040f067825 */ /* 0x020fe200078e0206 */
[----:B------:R-:W-:-:S05]  /*0160*/  LOP3.LUT R5, R22, 0xfffffffc, RZ, 0xc0, !PT ;  /* 0xfffffffc16057812 */ /* 0x000fca00078ec0ff */
[----:B------:R-:W-:-:S04]  /*0170*/  IMAD.IADD R5, R4, 0x1, R5 ;  /* 0x0000000104057824 */ /* 0x000fc800078e0205 */
[----:B--2---:R-:W-:Y:S01]  /*0180*/  IMAD.WIDE R2, R5, 0x8, R2 ;  /* 0x0000000805027825 */ /* 0x004fe200078e0202 */
[----:B------:R-:W-:Y:S01]  /*0190*/  CS2R R4, SRZ ;  /* 0x0000000000047805 */ /* 0x000fe2000001ff00 */
[----:B------:R-:W2:Y:S05]  /*01a0*/  @P0 LDG.E.EL R18, desc[UR6][R6.64] ;  /* 0x0000000606120981 */ /* 0x000eaa000c2e1900 */
[----:B------:R-:W3:Y:S01]  /*01b0*/  @P0 LDG.E.EL.64 R4, desc[UR6][R2.64] ;  /* 0x0000000602040981 */ /* 0x000ee2000c2e1b00 */
[----:B------:R-:W1:Y:S01]  /*01c0*/  S2UR UR5, SR_CgaCtaId ;  /* 0x00000000000579c3 */ /* 0x000e620000008800 */
[----:B------:R-:W-:-:S05]  /*01d0*/  LOP3.LUT R8, R9, 0x1, RZ, 0xc0, !PT ;  /* 0x0000000109087812 */ /* 0x000fca00078ec0ff */
[----:B------:R-:W-:Y:S02]  /*01e0*/  IMAD.IADD R11, R11, 0x1, R8 ;  /* 0x000000010b0b7824 */ /* 0x000fe400078e0208 */
[----:B------:R-:W-:Y:S01]  /*01f0*/  IMAD.SHL.U32 R8, R8, 0x10, RZ ;  /* 0x0000001008087824 */ /* 0x000fe200078e00ff */
[----:B------:R-:W-:-:S04]  /*0200*/  UMOV UR4, 0x400 ;  /* 0x0000040000047882 */ /* 0x000fc80000000000 */
[----:B------:R-:W-:-:S05]  /*0210*/  LOP3.LUT R11, R11, R8, RZ, 0xfc, !PT ;  /* 0x000000080b0b7212 */ /* 0x000fca00078efcff */
[----:B------:R-:W-:Y:S01]  /*0220*/  IMAD.IADD R23, R0, 0x1, R11 ;  /* 0x0000000100177824 */ /* 0x000fe200078e020b */
[----:B-1----:R-:W-:-:S06]  /*0230*/  UPRMT UR4, UR5, 0x654, UR4 ;  /* 0x0000065405047896 */ /* 0x002fcc0008000004 */
[----:B------:R-:W-:Y:S02]  /*0240*/  LEA R24, R23, UR4, 0x2 ;  /* 0x0000000417187c11 */ /* 0x000fe4000f8e10ff */
[----:B---3--:R-:W-:-:S04]  /*0250*/  SHF.R.U32.HI R3, RZ, 0x1d, R5 ;  /* 0x0000001dff037819 */ /* 0x008fc80000011605 */
[----:B------:R-:W-:-:S04]  /*0260*/  LOP3.LUT R3, R3, 0x4, RZ, 0xc0, !PT ;  /* 0x0000000403037812 */ /* 0x000fc800078ec0ff */
[----:B------:R-:W-:-:S05]  /*0270*/  IADD3 R25, P1, R4, R3, RZ ;  /* 0x0000000304197210 */ /* 0x000fca0007f3e0ff */
[----:B------:R-:W-:Y:S01]  /*0280*/  IMAD.X R26, RZ, RZ, R5, P1 ;  /* 0x000000ffff1a7224 */ /* 0x000fe200008e0605 */
[----:B------:R-:W-:-:S04]  /*0290*/  ISETP.LT.U32.AND P1, PT, R25, 0x4, PT ;  /* 0x000000041900780c */ /* 0x000fc80003f21070 */
[----:B------:R-:W-:Y:S01]  /*02a0*/  ISETP.LT.U32.OR.EX P1, PT, R26, RZ, !P0, P1 ;  /* 0x000000ff1a00720c */ /* 0x000fe20004721510 */
[----:B--2---:R1:W-:Y:S01]  /*02b0*/  STS [R24], R18 ;  /* 0x0000001218007388 */ /* 0x0043e20000000800 */
[----:B------:R-:W-:Y:S11]  /*02c0*/  BAR.SYNC.DEFER_BLOCKING 0x0 ;  /* 0x0000000000007b1d */ /* 0x000ff60000010000 */
[----:B-1----:R-:W-:Y:S05]  /*02d0*/  @P1 BRA `(.L_x_0) ;  /* 0x0000000000401947 */ /* 0x002fea0003800000 */
[----:B------:R-:W-:Y:S01]  /*02e0*/  MOV R0, 0x0 ;  /* 0x0000000000007802 */ /* 0x000fe20000000f00 */
[----:B------:R-:W-:Y:S01]  /*02f0*/  ULDC.64 UR8, c[0x4][0x18] ;  /* 0x0100060000087ab9 */ /* 0x000fe20000000a00 */
[----:B------:R-:W-:Y:S01]  /*0300*/  ULDC.64 UR10, c[0x4][0x8] ;  /* 0x01000200000a7ab9 */ /* 0x000fe20000000a00 */
[----:B------:R-:W-:Y:S01]  /*0310*/  IMAD.U32 R4, RZ, RZ, UR8 ;  /* 0x00000008ff047e24 */ /* 0x000fe2000f8e00ff */
[----:B------:R1:W2:Y:S01]  /*0320*/  LDC.64 R2, c[0x4][R0] ;  /* 0x0100000000027b82 */ /* 0x0002a20000000a00 */
[----:B------:R-:W-:Y:S01]  /*0330*/  IMAD.U32 R5, RZ, RZ, UR9 ;  /* 0x00000009ff057e24 */ /* 0x000fe2000f8e00ff */
[----:B------:R-:W-:Y:S01]  /*0340*/  ULDC.64 UR8, c[0x4][0x10] ;  /* 0x0100040000087ab9 */ /* 0x000fe20000000a00 */
[----:B------:R-:W-:Y:S02]  /*0350*/  IMAD.U32 R10, RZ, RZ, UR10 ;  /* 0x0000000aff0a7e24 */ /* 0x000fe4000f8e00ff */
[----:B------:R-:W-:Y:S02]  /*0360*/  IMAD.U32 R6, RZ, RZ, UR8 ;  /* 0x00000008ff067e24 */ /* 0x000fe4000f8e00ff */
[----:B------:R-:W-:-:S02]  /*0370*/  IMAD.U32 R7, RZ, RZ, UR9 ;  /* 0x00000009ff077e24 */ /* 0x000fc4000f8e00ff */
[----:B------:R-:W-:Y:S02]  /*0380*/  IMAD.U32 R11, RZ, RZ, UR11 ;  /* 0x0000000bff0b7e24 */ /* 0x000fe4000f8e00ff */
[----:B------:R-:W-:Y:S02]  /*0390*/  IMAD.MOV.U32 R8, RZ, RZ, 0x26 ;  /* 0x00000026ff087424 */ /* 0x000fe400078e00ff */
[----:B------:R-:W-:Y:S02]  /*03a0*/  IMAD.MOV.U32 R12, RZ, RZ, 0x1 ;  /* 0x00000001ff0c7424 */ /* 0x000fe400078e00ff */
[----:B-1----:R-:W-:-:S07]  /*03b0*/  IMAD.MOV.U32 R13, RZ, RZ, RZ ;  /* 0x000000ffff0d7224 */ /* 0x002fce00078e00ff */
[----:B------:R-:W-:-:S07]  /*03c0*/  LEPC R20, `(.L_x_0) ;  /* 0x000000001014794e */ /* 0x000fce0000000000 */
[----:B0-2---:R-:W-:Y:S05]  /*03d0*/  CALL.ABS.NOINC R2 ;  /* 0x0000000002007343 */ /* 0x005fea0003c00000 */
.L_x_0:
[----:B------:R-:W-:Y:S01]  /*03e0*/  SHF.R.U32.HI R3, RZ, 0x4, R9 ;  /* 0x00000004ff037819 */ /* 0x000fe20000011609 */
[----:B------:R-:W-:Y:S01]  /*03f0*/  IMAD R23, R23, 0x4, R24 ;  /* 0x0000000417177824 */ /* 0x000fe200078e0218 */
[----:B------:R-:W-:Y:S01]  /*0400*/  LOP3.LUT R6, R9, 0x1f, RZ, 0xc0, !PT ;  /* 0x0000001f09067812 */ /* 0x000fe200078ec0ff */
[----:B------:R-:W-:Y:S01]  /*0410*/  IMAD.MOV.U32 R13, RZ, RZ, RZ ;  /* 0x000000ffff0d7224 */ /* 0x000fe200078e00ff */
[----:B------:R-:W-:Y:S02]  /*0420*/  SGXT.U32 R3, R3, 0x1 ;  /* 0x000000010303781a */ /* 0x000fe40000000000 */
[----:B------:R-:W-:Y:S02]  /*0430*/  SHF.R.S32.HI R22, RZ, 0x2, R22 ;  /* 0x00000002ff167819 */ /* 0x000fe40000011416 */
[----:B------:R-:W-:Y:S01]  /*0440*/  SHF.R.U32.HI R17, RZ, 0x4, R17 ;  /* 0x00000004ff117819 */ /* 0x000fe20000011611 */
[----:B------:R-:W-:Y:S01]  /*0450*/  IMAD.IADD R4, R6, 0x1, R3 ;  /* 0x0000000106047824 */ /* 0x000fe200078e0203 */
[----:B------:R-:W-:Y:S01]  /*0460*/  LOP3.LUT R14, R14, 0xf, R9, 0xf8, !PT ;  /* 0x0000000f0e0e7812 */ /* 0x000fe200078ef809 */
[----:B------:R-:W-:-:S02]  /*0470*/  IMAD R19, R22, -0x4, R19 ;  /* 0xfffffffc16137824 */ /* 0x000fc400078e0213 */
[----:B------:R-:W-:Y:S01]  /*0480*/  IMAD.IADD R16, R16, 0x1, R17 ;  /* 0x0000000110107824 */ /* 0x000fe200078e0211 */
[----:B------:R-:W-:-:S05]  /*0490*/  LEA R7, R4, UR4, 0x2 ;  /* 0x0000000404077c11 */ /* 0x000fca000f8e10ff */
[----:B------:R-:W-:Y:S01]  /*04a0*/  LDS R0, [R7] ;  /* 0x0000000007007984 */ /* 0x000fe20000000800 */
[----:B------:R-:W-:Y:S01]  /*04b0*/  IMAD R4, R4, 0x4, R7 ;  /* 0x0000000404047824 */ /* 0x000fe200078e0207 */
[----:B------:R-:W-:Y:S05]  /*04c0*/  WARPSYNC.ALL ;  /* 0x0000000000007948 */ /* 0x000fea0003800000 */
[----:B------:R-:W-:Y:S06]  /*04d0*/  BAR.SYNC.DEFER_BLOCKING 0x0 ;  /* 0x0000000000007b1d */ /* 0x000fec0000010000 */
[----:B------:R-:W-:-:S02]  /*04e0*/  ULDC.64 UR8, c[0x0][0x218] ;  /* 0x0000860000087ab9 */ /* 0x000fc40000000a00 */
[----:B------:R-:W-:-:S04]  /*04f0*/  LEA R2, P1, R25, UR8, 0x4 ;  /* 0x0000000819027c11 */ /* 0x000fc8000f8220ff */
[----:B------:R-:W-:Y:S01]  /*0500*/  LEA.HI.X R3, R25, UR9, R26, 0x4, P1 ;  /* 0x0000000919037c11 */ /* 0x000fe200088f241a */
[----:B------:R-:W-:Y:S02]  /*0510*/  BAR.SYNC.DEFER_BLOCKING 0x0 ;  /* 0x0000000000007b1d */ /* 0x000fe40000010000 */
[----:B------:R-:W-:Y:S01]  /*0520*/  IMAD.WIDE R2, R19, 0x4, R2 ;  /* 0x0000000413027825 */ /* 0x000fe200078e0202 */
[----:B------:R-:W-:-:S04]  /*0530*/  ISETP.GE.AND P1, PT, R16, 0x4, PT ;  /* 0x000000041000780c */ /* 0x000fc80003f26270 */
[----:B------:R-:W-:Y:S01]  /*0540*/  ISETP.LT.AND P1, PT, R14, 0x10, !P1 ;  /* 0x000000100e00780c */ /* 0x000fe20004f21270 */
[----:B------:R-:W-:Y:S01]  /*0550*/  STS.64 [R23], R2 ;  /* 0x0000000217007388 */ /* 0x000fe20000000a00 */
[----:B------:R-:W-:Y:S06]  /*0560*/  BAR.SYNC.DEFER_BLOCKING 0x0 ;  /* 0x0000000000007b1d */ /* 0x000fec0000010000 */
[----:B------:R-:W1:Y:S05]  /*0570*/  LDS.64 R4, [R4] ;  /* 0x0000000004047984 */ /* 0x000e6a0000000a00 */
[----:B-1----:R1:W2:Y:S01]  /*0580*/  @P1 LDG.E R13, desc[UR6][R4.64] ;  /* 0x00000006040d1981 */ /* 0x0022a2000c1e1900 */
[----:B------:R-:W-:Y:S01]  /*0590*/  FADD R11, R18, -R18 ;  /* 0x80000012120b7221 */ /* 0x000fe20000000000 */
[----:B------:R-:W-:Y:S01]  /*05a0*/  IMAD.SHL.U32 R2, R9, 0x2, RZ ;  /* 0x0000000209027824 */ /* 0x000fe200078e00ff */
[----:B------:R-:W-:Y:S01]  /*05b0*/  SHF.R.S32.HI R12, RZ, 0x1f, R15 ;  /* 0x0000001fff0c7819 */ /* 0x000fe2000001140f */
[----:B------:R-:W-:Y:S01]  /*05c0*/  BAR.SYNC.DEFER_BLOCKING 0x0 ;  /* 0x0000000000007b1d */ /* 0x000fe20000010000 */
[----:B------:R-:W-:-:S02]  /*05d0*/  SHF.R.S32.HI R9, RZ, 0x1f, R14 ;  /* 0x0000001fff097819 */ /* 0x000fc4000001140e */
[C---:B------:R-:W-:Y:S02]  /*05e0*/  LOP3.LUT R3, R2.reuse, 0x1e, RZ, 0xc0, !PT ;  /* 0x0000001e02037812 */ /* 0x040fe400078ec0ff */
[----:B------:R-:W-:Y:S01]  /*05f0*/  LOP3.LUT R17, R17, 0x1e, R2, 0xf8, !PT ;  /* 0x0000001e11117812 */ /* 0x000fe200078ef802 */
[----:B-1----:R-:W-:Y:S01]  /*0600*/  IMAD.SHL.U32 R4, R15, 0x4, RZ ;  /* 0x000000040f047824 */ /* 0x002fe200078e00ff */
[----:B------:R-:W-:Y:S02]  /*0610*/  LOP3.LUT R2, R2, 0x3c, RZ, 0xc0, !PT ;  /* 0x0000003c02027812 */ /* 0x000fe400078ec0ff */
[----:B------:R-:W-:Y:S02]  /*0620*/  LEA R10, R3, UR4, 0x1 ;  /* 0x00000004030a7c11 */ /* 0x000fe4000f8e08ff */
[----:B------:R-:W-:Y:S01]  /*0630*/  SHF.L.U64.HI R12, R15, 0x2, R12 ;  /* 0x000000020f0c7819 */ /* 0x000fe2000001020c */
[----:B------:R-:W-:Y:S01]  /*0640*/  VIADD R3, R2, UR4 ;  /* 0x0000000402037c36 */ /* 0x000fe20008000000 */
[----:B------:R-:W-:Y:S01]  /*0650*/  LEA.HI R9, R9, R14, RZ, 0x2 ;  /* 0x0000000e09097211 */ /* 0x000fe200078f10ff */
[----:B------:R-:W-:-:S02]  /*0660*/  IMAD R17, R17, 0x4, R10 ;  /* 0x0000000411117824 */ /* 0x000fc400078e020a */
[----:B------:R-:W-:Y:S01]  /*0670*/  IMAD R10, R6, 0x4, R3 ;  /* 0x00000004060a7824 */ /* 0x000fe200078e0203 */
[----:B------:R1:W-:Y:S01]  /*0680*/  STS [R24], R11 ;  /* 0x0000000b18007388 */ /* 0x0003e20000000800 */
[----:B------:R-:W-:Y:S06]  /*0690*/  BAR.SYNC.DEFER_BLOCKING 0x0 ;  /* 0x0000000000007b1d */ /* 0x000fec0000010000 */
[----:B------:R-:W-:Y:S01]  /*06a0*/  ULDC.64 UR8, c[0x0][0x228] ;  /* 0x00008a0000087ab9 */ /* 0x000fe20000000a00 */
[C---:B-1----:R-:W-:Y:S01]  /*06b0*/  LOP3.LUT R11, R9.reuse, 0xfffffffc, RZ, 0xc0, !PT ;  /* 0xfffffffc090b7812 */ /* 0x042fe200078ec0ff */
[----:B------:R-:W-:Y:S01]  /*06c0*/  IMAD.SHL.U32 R9, R9, 0x4, RZ ;  /* 0x0000000409097824 */ /* 0x000fe200078e00ff */
[----:B------:R-:W-:-:S03]  /*06d0*/  IADD3 R2, P2, R4, UR8, RZ ;  /* 0x0000000804027c10 */ /* 0x000fc6000ff5e0ff */
[----:B------:R-:W-:Y:S01]  /*06e0*/  IMAD.IADD R11, R14, 0x1, -R11 ;  /* 0x000000010e0b7824 */ /* 0x000fe200078e0a0b */
[----:B------:R-:W-:-:S03]  /*06f0*/  IADD3.X R3, R12, UR9, RZ, P2, !PT ;  /* 0x000000090c037c10 */ /* 0x000fc600097fe4ff */
[----:B------:R-:W-:Y:S01]  /*0700*/  IMAD R11, R16, 0x4, R11 ;  /* 0x00000004100b7824 */ /* 0x000fe200078e020b */
[----:B------:R1:W2:Y:S02]  /*0710*/  LDS R8, [R7] ;  /* 0x0000000007087984 */ /* 0x0002a40000000800 */
[----:B-1----:R-:W1:Y:S08]  /*0720*/  LDC.64 R6, c[0x0][0x238] ;  /* 0x00008e00ff067b82 */ /* 0x002e700000000a00 */
[----:B------:R-:W-:Y:S01]  /*0730*/  BAR.SYNC.DEFER_BLOCKING 0x0 ;  /* 0x0000000000007b1d */ /* 0x000fe20000010000 */
[--C-:B--2---:R-:W-:Y:S01]  /*0740*/  FADD R8, R8, R13.reuse ;  /* 0x0000000d08087221 */ /* 0x104fe20000000000 */
[C-C-:B------:R-:W-:Y:S01]  /*0750*/  FADD R5, R0.reuse, -R13.reuse ;  /* 0x8000000d00057221 */ /* 0x140fe20000000000 */
[----:B------:R-:W-:-:S03]  /*0760*/  FADD R0, -R0, R13 ;  /* 0x0000000d00007221 */ /* 0x000fc60000000100 */
[----:B------:R-:W-:Y:S01]  /*0770*/  STS [R17], R8 ;  /* 0x0000000811007388 */ /* 0x000fe20000000800 */
[----:B------:R-:W-:Y:S01]  /*0780*/  FMUL R18, R5, 0.03125 ;  /* 0x3d00000005127820 */ /* 0x000fe20000400000 */
[----:B------:R-:W-:Y:S06]  /*0790*/  BAR.SYNC.DEFER_BLOCKING 0x0 ;  /* 0x0000000000007b1d */ /* 0x000fec0000010000 */
[----:B------:R-:W-:Y:S02]  /*07a0*/  ULDC.64 UR8, c[0x0][0x230] ;  /* 0x00008c0000087ab9 */ /* 0x000fe40000000a00 */
[----:B------:R-:W-:-:S04]  /*07b0*/  IADD3 R4, P2, R4, UR8, RZ ;  /* 0x0000000804047c10 */ /* 0x000fc8000ff5e0ff */
[----:B------:R-:W-:Y:S01]  /*07c0*/  IADD3.X R5, R12, UR9, RZ, P2, !PT ;  /* 0x000000090c057c10 */ /* 0x000fe200097fe4ff */
[----:B------:R-:W2:Y:S04]  /*07d0*/  LDS R15, [R10] ;  /* 0x000000000a0f7984 */ /* 0x000ea80000000800 */
[----:B--2---:R2:W-:Y:S01]  /*07e0*/  @P0 STG.E desc[UR6][R2.64], R15 ;  /* 0x0000000f02000986 */ /* 0x0045e2000c101906 */
[----:B------:R-:W-:Y:S01]  /*07f0*/  BAR.SYNC.DEFER_BLOCKING 0x0 ;  /* 0x0000000000007b1d */ /* 0x000fe20000010000 */
[----:B--2---:R-:W-:-:S05]  /*0800*/  LOP3.LUT R2, R9, 0xfffffff0, RZ, 0xc0, !PT ;  /* 0xfffffff009027812 */ /* 0x004fca00078ec0ff */
[----:B------:R-:W-:-:S04]  /*0810*/  IMAD.IADD R3, R11, 0x1, R2 ;  /* 0x000000010b037824 */ /* 0x000fc800078e0202 */
[----:B-1----:R-:W-:Y:S01]  /*0820*/  IMAD.WIDE R2, R3, 0x4, R6 ;  /* 0x0000000403027825 */ /* 0x002fe200078e0206 */
[----:B------:R-:W-:Y:S01]  /*0830*/  STS [R17], R18 ;  /* 0x0000001211007388 */ /* 0x000fe20000000800 */
[----:B------:R-:W-:Y:S06]  /*0840*/  BAR.SYNC.DEFER_BLOCKING 0x0 ;  /* 0x0000000000007b1d */ /* 0x000fec0000010000 */
[----:B------:R-:W1:Y:S04]  /*0850*/  LDS R19, [R10] ;  /* 0x000000000a137984 */ /* 0x000e680000000800 */
[----:B-1----:R1:W-:Y:S01]  /*0860*/  @P0 STG.E desc[UR6][R4.64], R19 ;  /* 0x0000001304000986 */ /* 0x0023e2000c101906 */
[----:B------:R-:W-:Y:S05]  /*0870*/  @!P1 EXIT ;  /* 0x000000000000994d */ /* 0x000fea0003800000 */
[----:B-1----:R-:W-:-:S05]  /*0880*/  FMUL R5, R0, 0.03125 ;  /* 0x3d00000000057820 */ /* 0x002fca0000400000 */
[----:B------:R-:W-:Y:S01]  /*0890*/  STG.E desc[UR6][R2.64], R5 ;  /* 0x0000000502007986 */ /* 0x000fe2000c101906 */
[----:B------:R-:W-:Y:S05]  /*08a0*/  EXIT ;  /* 0x000000000000794d */ /* 0x000fea0003800000 */
.L_x_1:
[----:B------:R-:W-:-:S00]  /*08b0*/  BRA `(.L_x_1) ;  /* 0xfffffffc00fc7947 */ /* 0x000fc0000383ffff */
[----:B------:R-:W-:-:S00]  /*08c0*/  NOP ;  /* 0x0000000000007918 */ /* 0x000fc00000000000 */
        /* <DEDUP_REMOVED lines=11> */
.L_x_2:


//--------------------- .nv.global.init           --------------------------
	.section	.nv.global.init,"aw",@progbits
.nv.global.init:
	.type		assertFunc_0,@object
	.size		assertFunc_0,(assertMessage_0 - assertFunc_0)
assertFunc_0:
        /*0000*/ 	.byte	0x75, 0x6e, 0x6b, 0x6e, 0x6f, 0x77, 0x6e, 0x00
	.type		assertMessage_0,@object
	.size		assertMessage_0,(assertFile_0 - assertMessage_0)
assertMessage_0:
        /*0008*/ 	.byte	0x69, 0x6e, 0x64, 0x65, 0x78, 0x20, 0x6f, 0x75, 0x74, 0x20, 0x6f, 0x66, 0x20, 0x62, 0x6f, 0x75
        /*0018*/ 	.byte	0x6e, 0x64, 0x73, 0x3a, 0x20, 0x30, 0x20, 0x3c, 0x3d, 0x20, 0x74, 0x6d, 0x70, 0x34, 0x20, 0x3c
        /*0028*/ 	.byte	0x20, 0x34, 0x00
	.type		assertFile_0,@object
	.size		assertFile_0,(.L_1 - assertFile_0)
assertFile_0:
        /*002b*/ 	.byte	0x69, 0x6e, 0x64, 0x75, 0x63, 0x74, 0x6f, 0x72, 0x5f, 0x63, 0x61, 0x63, 0x68, 0x65, 0x2f, 0x65
        /*003b*/ 	.byte	0x69, 0x2f, 0x63, 0x65, 0x69, 0x76, 0x79, 0x6b, 0x71, 0x68, 0x70, 0x32, 0x36, 0x76, 0x37, 0x36
        /*004b*/ 	.byte	0x36, 0x62, 0x64, 0x71, 0x65, 0x79, 0x64, 0x71, 0x70, 0x61, 0x73, 0x65, 0x35, 0x6c, 0x76, 0x78
        /*005b*/ 	.byte	0x68, 0x6a, 0x72, 0x75, 0x6c, 0x73, 0x77, 0x66, 0x76, 0x37, 0x66, 0x6d, 0x6d, 0x73, 0x64, 0x71
        /*006b*/ 	.byte	0x34, 0x79, 0x36, 0x73, 0x65, 0x78, 0x2e, 0x70, 0x79, 0x00
.L_1:


//--------------------- .nv.shared.triton_poi_fused_add_mse_loss_mse_loss_backward_sub_6 --------------------------
	.section	.nv.shared.triton_poi_fused_add_mse_loss_mse_loss_backward_sub_6,"aw",@nobits
	.sectionflags	@""
	.align	16
	.zero		1024


//--------------------- .nv.constant0.triton_poi_fused_add_mse_loss_mse_loss_backward_sub_6 --------------------------
	.section	.nv.constant0.triton_poi_fused_add_mse_loss_mse_loss_backward_sub_6,"a",@progbits
	.sectionflags	@""
	.align	4
.nv.constant0.triton_poi_fused_add_mse_loss_mse_loss_backward_sub_6:
	.zero		584


//--------------------- SYMBOLS --------------------------

	.type		__assertfail,@function
